







.version 7.0
.target sm_61
.address_size 64


.global .align 4 .u32 _ZZN86_INTERNAL_64_tmpxft_0000368e_00000000_8_fastWalshTransform_compute_75_cpp1_ii_4bdd078618cooperative_groups4__v17details17_binary_partitionINS1_15coalesced_groupEEES4_RKT_bE8fullMask = -1;
.extern .shared .align 4 .b8 s_data[];

.visible .entry _Z15fwtBatch1KernelPfS_i(
.param .u64 _Z15fwtBatch1KernelPfS_i_param_0,
.param .u64 _Z15fwtBatch1KernelPfS_i_param_1,
.param .u32 _Z15fwtBatch1KernelPfS_i_param_2
)
{
.reg .pred %p<10>;
.reg .f32 %f<19>;
.reg .b32 %r<55>;
.reg .b64 %rd<9>;


ld.param.u64 %rd3, [_Z15fwtBatch1KernelPfS_i_param_0];
ld.param.u64 %rd4, [_Z15fwtBatch1KernelPfS_i_param_1];
ld.param.u32 %r21, [_Z15fwtBatch1KernelPfS_i_param_2];
mov.u32 %r22, %ctaid.x;
shl.b32 %r1, %r22, %r21;
mov.u32 %r54, %tid.x;
mov.u32 %r23, 1;
shl.b32 %r3, %r23, %r21;
setp.ge.s32	%p2, %r54, %r3;
@%p2 bra BB0_3;

cvta.to.global.u64 %rd1, %rd4;
mov.u32 %r4, %ntid.x;
mov.u32 %r51, %r54;

BB0_2:
add.s32 %r24, %r51, %r1;
mul.wide.s32 %rd5, %r24, 4;
add.s64 %rd6, %rd1, %rd5;
ld.global.f32 %f1, [%rd6];
shl.b32 %r25, %r51, 2;
mov.u32 %r26, s_data;
add.s32 %r27, %r26, %r25;
st.shared.f32 [%r27], %f1;
add.s32 %r51, %r4, %r51;
setp.lt.s32	%p3, %r51, %r3;
@%p3 bra BB0_2;

BB0_3:
shr.s32 %r52, %r3, 2;
setp.lt.s32	%p4, %r52, 1;
@%p4 bra BB0_5;

BB0_4:
add.s32 %r28, %r52, -1;
and.b32 %r29, %r28, %r54;
sub.s32 %r30, %r54, %r29;
shl.b32 %r31, %r30, 2;
add.s32 %r9, %r31, %r29;
add.s32 %r10, %r9, %r52;
add.s32 %r11, %r10, %r52;
add.s32 %r12, %r11, %r52;
barrier.sync 0;
shl.b32 %r32, %r9, 2;
mov.u32 %r33, s_data;
add.s32 %r34, %r33, %r32;
shl.b32 %r35, %r10, 2;
add.s32 %r36, %r33, %r35;
shl.b32 %r37, %r11, 2;
add.s32 %r38, %r33, %r37;
shl.b32 %r39, %r12, 2;
add.s32 %r40, %r33, %r39;
ld.shared.f32 %f2, [%r38];
ld.shared.f32 %f3, [%r34];
add.f32 %f4, %f3, %f2;
sub.f32 %f5, %f3, %f2;
ld.shared.f32 %f6, [%r40];
ld.shared.f32 %f7, [%r36];
add.f32 %f8, %f7, %f6;
sub.f32 %f9, %f7, %f6;
add.f32 %f10, %f4, %f8;
st.shared.f32 [%r34], %f10;
sub.f32 %f11, %f4, %f8;
st.shared.f32 [%r36], %f11;
add.f32 %f12, %f5, %f9;
st.shared.f32 [%r38], %f12;
sub.f32 %f13, %f5, %f9;
st.shared.f32 [%r40], %f13;
shr.s32 %r52, %r52, 2;
setp.gt.s32	%p5, %r52, 0;
@%p5 bra BB0_4;

BB0_5:
and.b32 %r41, %r21, 1;
setp.eq.b32	%p6, %r41, 1;
@!%p6 bra BB0_9;
bra.uni BB0_6;

BB0_6:
barrier.sync 0;
shr.u32 %r42, %r3, 31;
add.s32 %r43, %r3, %r42;
shr.s32 %r14, %r43, 1;
setp.ge.s32	%p7, %r54, %r14;
@%p7 bra BB0_9;

mov.u32 %r15, %ntid.x;
mov.u32 %r53, %r54;

BB0_8:
shl.b32 %r44, %r53, 3;
mov.u32 %r45, s_data;
add.s32 %r46, %r45, %r44;
ld.shared.f32 %f14, [%r46+4];
ld.shared.f32 %f15, [%r46];
add.f32 %f16, %f15, %f14;
st.shared.f32 [%r46], %f16;
sub.f32 %f17, %f15, %f14;
st.shared.f32 [%r46+4], %f17;
add.s32 %r53, %r15, %r53;
setp.lt.s32	%p8, %r53, %r14;
@%p8 bra BB0_8;

BB0_9:
setp.lt.s32	%p1, %r54, %r3;
barrier.sync 0;
@!%p1 bra BB0_12;
bra.uni BB0_10;

BB0_10:
cvta.to.global.u64 %rd2, %rd3;
mov.u32 %r18, %ntid.x;

BB0_11:
shl.b32 %r47, %r54, 2;
mov.u32 %r48, s_data;
add.s32 %r49, %r48, %r47;
ld.shared.f32 %f18, [%r49];
add.s32 %r50, %r54, %r1;
mul.wide.s32 %rd7, %r50, 4;
add.s64 %rd8, %rd2, %rd7;
st.global.f32 [%rd8], %f18;
add.s32 %r54, %r18, %r54;
setp.lt.s32	%p9, %r54, %r3;
@%p9 bra BB0_11;

BB0_12:
ret;
}


.visible .entry _Z15fwtBatch2KernelPfS_i(
.param .u64 _Z15fwtBatch2KernelPfS_i_param_0,
.param .u64 _Z15fwtBatch2KernelPfS_i_param_1,
.param .u32 _Z15fwtBatch2KernelPfS_i_param_2
)
{
.reg .f32 %f<13>;
.reg .b32 %r<16>;
.reg .b64 %rd<18>;


ld.param.u64 %rd1, [_Z15fwtBatch2KernelPfS_i_param_0];
ld.param.u64 %rd2, [_Z15fwtBatch2KernelPfS_i_param_1];
ld.param.u32 %r1, [_Z15fwtBatch2KernelPfS_i_param_2];
cvta.to.global.u64 %rd3, %rd1;
cvta.to.global.u64 %rd4, %rd2;
mov.u32 %r2, %ctaid.x;
mov.u32 %r3, %ntid.x;
mov.u32 %r4, %tid.x;
mad.lo.s32 %r5, %r3, %r2, %r4;
mov.u32 %r6, %nctaid.x;
mov.u32 %r7, %ctaid.y;
mul.lo.s32 %r8, %r3, %r6;
mul.lo.s32 %r9, %r8, %r7;
shl.b32 %r10, %r9, 2;
cvt.u64.u32	%rd5, %r10;
add.s32 %r11, %r1, -1;
and.b32 %r12, %r5, %r11;
sub.s32 %r13, %r5, %r12;
shl.b32 %r14, %r13, 2;
add.s32 %r15, %r14, %r12;
cvt.s64.s32	%rd6, %r15;
add.s64 %rd7, %rd6, %rd5;
shl.b64 %rd8, %rd7, 2;
add.s64 %rd9, %rd4, %rd8;
ld.global.f32 %f1, [%rd9];
mul.wide.s32 %rd10, %r1, 4;
add.s64 %rd11, %rd9, %rd10;
ld.global.f32 %f2, [%rd11];
add.s64 %rd12, %rd11, %rd10;
ld.global.f32 %f3, [%rd12];
add.s64 %rd13, %rd12, %rd10;
ld.global.f32 %f4, [%rd13];
add.f32 %f5, %f1, %f3;
sub.f32 %f6, %f1, %f3;
add.f32 %f7, %f2, %f4;
sub.f32 %f8, %f2, %f4;
add.f32 %f9, %f5, %f7;
add.s64 %rd14, %rd3, %rd8;
st.global.f32 [%rd14], %f9;
sub.f32 %f10, %f5, %f7;
add.s64 %rd15, %rd14, %rd10;
st.global.f32 [%rd15], %f10;
add.f32 %f11, %f6, %f8;
add.s64 %rd16, %rd15, %rd10;
st.global.f32 [%rd16], %f11;
sub.f32 %f12, %f6, %f8;
add.s64 %rd17, %rd16, %rd10;
st.global.f32 [%rd17], %f12;
ret;
}


.visible .entry _Z14modulateKernelPfS_i(
.param .u64 _Z14modulateKernelPfS_i_param_0,
.param .u64 _Z14modulateKernelPfS_i_param_1,
.param .u32 _Z14modulateKernelPfS_i_param_2
)
{
.reg .pred %p<3>;
.reg .f32 %f<7>;
.reg .b32 %r<11>;
.reg .b64 %rd<8>;


ld.param.u64 %rd3, [_Z14modulateKernelPfS_i_param_0];
ld.param.u64 %rd4, [_Z14modulateKernelPfS_i_param_1];
ld.param.u32 %r5, [_Z14modulateKernelPfS_i_param_2];
cvta.to.global.u64 %rd1, %rd3;
cvta.to.global.u64 %rd2, %rd4;
mov.u32 %r6, %ntid.x;
mov.u32 %r7, %ctaid.x;
mov.u32 %r8, %tid.x;
mad.lo.s32 %r10, %r6, %r7, %r8;
mov.u32 %r9, %nctaid.x;
mul.lo.s32 %r2, %r9, %r6;
cvt.rn.f32.s32	%f2, %r5;
rcp.rn.f32 %f1, %f2;
setp.ge.s32	%p1, %r10, %r5;
@%p1 bra BB2_2;

BB2_1:
mul.wide.s32 %rd5, %r10, 4;
add.s64 %rd6, %rd2, %rd5;
ld.global.f32 %f3, [%rd6];
mul.f32 %f4, %f1, %f3;
add.s64 %rd7, %rd1, %rd5;
ld.global.f32 %f5, [%rd7];
mul.f32 %f6, %f5, %f4;
st.global.f32 [%rd7], %f6;
add.s32 %r10, %r10, %r2;
setp.lt.s32	%p2, %r10, %r5;
@%p2 bra BB2_1;

BB2_2:
ret;
}




// ===== COMPILED SASS (sm_100) =====

	.target	sm_100

	.elftype	@"ET_EXEC"


//--------------------- .note.nv.tkinfo           --------------------------
	.section	.note.nv.tkinfo,"",@"SHT_NOTE"
	.sectionflags	@"SHF_NOTE_NV_TKINFO"
	.tkinfo
        /*0018*/ 	.word	0x00000002
        /*0030*/ 	.string	""
        /*0030*/ 	.string	"ptxas"
        /*0030*/ 	.string	"Cuda compilation tools, release 13.0, V13.0.88"
        /*0030*/ 	.string	"Build cuda_13.0.r13.0/compiler.36424714_0"
        /*0030*/ 	.string	"-arch sm_100 "



//--------------------- .note.nv.cuinfo           --------------------------
	.section	.note.nv.cuinfo,"",@"SHT_NOTE"
	.sectionflags	@"SHF_NOTE_NV_CUINFO"
        /*0018*/ 	.short	0x0002
        /*001a*/ 	.short	0x003d
        /*001c*/ 	.short	0x0082
	.zero		2


//--------------------- .nv.info                  --------------------------
	.section	.nv.info,"",@"SHT_CUDA_INFO"
	.align	4


	//----- nvinfo : EIATTR_REGCOUNT
	.align		4
        /*0000*/ 	.byte	0x04, 0x2f
        /*0002*/ 	.short	(.L_2 - .L_1)
	.align		4
.L_1:
        /*0004*/ 	.word	index@(_Z15fwtBatch1KernelPfS_i)
        /*0008*/ 	.word	0x0000000e


	//----- nvinfo : EIATTR_FRAME_SIZE
	.align		4
.L_2:
        /*000c*/ 	.byte	0x04, 0x11
        /*000e*/ 	.short	(.L_4 - .L_3)
	.align		4
.L_3:
        /*0010*/ 	.word	index@(_Z15fwtBatch1KernelPfS_i)
        /*0014*/ 	.word	0x00000000


	//----- nvinfo : EIATTR_REGCOUNT
	.align		4
.L_4:
        /*0018*/ 	.byte	0x04, 0x2f
        /*001a*/ 	.short	(.L_6 - .L_5)
	.align		4
.L_5:
        /*001c*/ 	.word	index@(_Z15fwtBatch2KernelPfS_i)
        /*0020*/ 	.word	0x00000014


	//----- nvinfo : EIATTR_FRAME_SIZE
	.align		4
.L_6:
        /*0024*/ 	.byte	0x04, 0x11
        /*0026*/ 	.short	(.L_8 - .L_7)
	.align		4
.L_7:
        /*0028*/ 	.word	index@(_Z15fwtBatch2KernelPfS_i)
        /*002c*/ 	.word	0x00000000


	//----- nvinfo : EIATTR_REGCOUNT
	.align		4
.L_8:
        /*0030*/ 	.byte	0x04, 0x2f
        /*0032*/ 	.short	(.L_10 - .L_9)
	.align		4
.L_9:
        /*0034*/ 	.word	index@(_Z14modulateKernelPfS_i)
        /*0038*/ 	.word	0x00000010


	//----- nvinfo : EIATTR_FRAME_SIZE
	.align		4
.L_10:
        /*003c*/ 	.byte	0x04, 0x11
        /*003e*/ 	.short	(.L_12 - .L_11)
	.align		4
.L_11:
        /*0040*/ 	.word	index@($__internal_0_$__cuda_sm20_rcp_rn_f32_slowpath)
        /*0044*/ 	.word	0x00000000


	//----- nvinfo : EIATTR_FRAME_SIZE
	.align		4
.L_12:
        /*0048*/ 	.byte	0x04, 0x11
        /*004a*/ 	.short	(.L_14 - .L_13)
	.align		4
.L_13:
        /*004c*/ 	.word	index@(_Z14modulateKernelPfS_i)
        /*0050*/ 	.word	0x00000000


	//----- nvinfo : EIATTR_MIN_STACK_SIZE
	.align		4
.L_14:
        /*0054*/ 	.byte	0x04, 0x12
        /*0056*/ 	.short	(.L_16 - .L_15)
	.align		4
.L_15:
        /*0058*/ 	.word	index@(_Z14modulateKernelPfS_i)
        /*005c*/ 	.word	0x00000000


	//----- nvinfo : EIATTR_MIN_STACK_SIZE
	.align		4
.L_16:
        /*0060*/ 	.byte	0x04, 0x12
        /*0062*/ 	.short	(.L_18 - .L_17)
	.align		4
.L_17:
        /*0064*/ 	.word	index@(_Z15fwtBatch2KernelPfS_i)
        /*0068*/ 	.word	0x00000000


	//----- nvinfo : EIATTR_MIN_STACK_SIZE
	.align		4
.L_18:
        /*006c*/ 	.byte	0x04, 0x12
        /*006e*/ 	.short	(.L_20 - .L_19)
	.align		4
.L_19:
        /*0070*/ 	.word	index@(_Z15fwtBatch1KernelPfS_i)
        /*0074*/ 	.word	0x00000000
.L_20:


//--------------------- .nv.compat                --------------------------
	.section	.nv.compat,"",@"SHT_CUDA_COMPAT_INFO"
	.align	4
        /*0000*/ 	.byte	0x02, 0x09, 0x00, 0x00, 0x02, 0x02, 0x01, 0x00, 0x02, 0x05, 0x05, 0x00, 0x03, 0x07, 0x01, 0x01
        /*0010*/ 	.byte	0x02, 0x03, 0x00, 0x00, 0x02, 0x06, 0x01, 0x00, 0x04, 0x0b, 0x08, 0x00, 0x09, 0x00, 0x00, 0x00
        /*0020*/ 	.byte	0x00, 0x00, 0x00, 0x00


//--------------------- .nv.info._Z14modulateKernelPfS_i --------------------------
	.section	.nv.info._Z14modulateKernelPfS_i,"",@"SHT_CUDA_INFO"
	.sectionflags	@""
	.align	4


	//----- nvinfo : EIATTR_CUDA_API_VERSION
	.align		4
        /*0000*/ 	.byte	0x04, 0x37
        /*0002*/ 	.short	(.L_22 - .L_21)
.L_21:
        /*0004*/ 	.word	0x00000082


	//----- nvinfo : EIATTR_KPARAM_INFO
	.align		4
.L_22:
        /*0008*/ 	.byte	0x04, 0x17
        /*000a*/ 	.short	(.L_24 - .L_23)
.L_23:
        /*000c*/ 	.word	0x00000000
        /*0010*/ 	.short	0x0002
        /*0012*/ 	.short	0x0010
        /*0014*/ 	.byte	0x00, 0xf0, 0x11, 0x00


	//----- nvinfo : EIATTR_KPARAM_INFO
	.align		4
.L_24:
        /*0018*/ 	.byte	0x04, 0x17
        /*001a*/ 	.short	(.L_26 - .L_25)
.L_25:
        /*001c*/ 	.word	0x00000000
        /*0020*/ 	.short	0x0001
        /*0022*/ 	.short	0x0008
        /*0024*/ 	.byte	0x00, 0xf0, 0x21, 0x00


	//----- nvinfo : EIATTR_KPARAM_INFO
	.align		4
.L_26:
        /*0028*/ 	.byte	0x04, 0x17
        /*002a*/ 	.short	(.L_28 - .L_27)
.L_27:
        /*002c*/ 	.word	0x00000000
        /*0030*/ 	.short	0x0000
        /*0032*/ 	.short	0x0000
        /*0034*/ 	.byte	0x00, 0xf0, 0x21, 0x00


	//----- nvinfo : EIATTR_SPARSE_MMA_MASK
	.align		4
.L_28:
        /*0038*/ 	.byte	0x03, 0x50
        /*003a*/ 	.short	0x0000


	//----- nvinfo : EIATTR_MAXREG_COUNT
	.align		4
        /*003c*/ 	.byte	0x03, 0x1b
        /*003e*/ 	.short	0x00ff


	//----- nvinfo : EIATTR_MERCURY_ISA_VERSION
	.align		4
        /*0040*/ 	.byte	0x03, 0x5f
        /*0042*/ 	.short	0x0101


	//----- nvinfo : EIATTR_VRC_CTA_INIT_COUNT
	.align		4
        /*0044*/ 	.byte	0x02, 0x4a
	.zero		1
	.zero		1


	//----- nvinfo : EIATTR_EXIT_INSTR_OFFSETS
	.align		4
        /*0048*/ 	.byte	0x04, 0x1c
        /*004a*/ 	.short	(.L_30 - .L_29)


	//   ....[0]....
.L_29:
        /*004c*/ 	.word	0x00000160


	//   ....[1]....
        /*0050*/ 	.word	0x00000240


	//----- nvinfo : EIATTR_CRS_STACK_SIZE
	.align		4
.L_30:
        /*0054*/ 	.byte	0x04, 0x1e
        /*0056*/ 	.short	(.L_32 - .L_31)
.L_31:
        /*0058*/ 	.word	0x00000000


	//----- nvinfo : EIATTR_CBANK_PARAM_SIZE
	.align		4
.L_32:
        /*005c*/ 	.byte	0x03, 0x19
        /*005e*/ 	.short	0x0014


	//----- nvinfo : EIATTR_PARAM_CBANK
	.align		4
        /*0060*/ 	.byte	0x04, 0x0a
        /*0062*/ 	.short	(.L_34 - .L_33)
	.align		4
.L_33:
        /*0064*/ 	.word	index@(.nv.constant0._Z14modulateKernelPfS_i)
        /*0068*/ 	.short	0x0380
        /*006a*/ 	.short	0x0014


	//----- nvinfo : EIATTR_SW_WAR
	.align		4
.L_34:
        /*006c*/ 	.byte	0x04, 0x36
        /*006e*/ 	.short	(.L_36 - .L_35)
.L_35:
        /*0070*/ 	.word	0x00000008
.L_36:


//--------------------- .nv.info._Z15fwtBatch2KernelPfS_i --------------------------
	.section	.nv.info._Z15fwtBatch2KernelPfS_i,"",@"SHT_CUDA_INFO"
	.sectionflags	@""
	.align	4


	//----- nvinfo : EIATTR_CUDA_API_VERSION
	.align		4
        /*0000*/ 	.byte	0x04, 0x37
        /*0002*/ 	.short	(.L_38 - .L_37)
.L_37:
        /*0004*/ 	.word	0x00000082


	//----- nvinfo : EIATTR_KPARAM_INFO
	.align		4
.L_38:
        /*0008*/ 	.byte	0x04, 0x17
        /*000a*/ 	.short	(.L_40 - .L_39)
.L_39:
        /*000c*/ 	.word	0x00000000
        /*0010*/ 	.short	0x0002
        /*0012*/ 	.short	0x0010
        /*0014*/ 	.byte	0x00, 0xf0, 0x11, 0x00


	//----- nvinfo : EIATTR_KPARAM_INFO
	.align		4
.L_40:
        /*0018*/ 	.byte	0x04, 0x17
        /*001a*/ 	.short	(.L_42 - .L_41)
.L_41:
        /*001c*/ 	.word	0x00000000
        /*0020*/ 	.short	0x0001
        /*0022*/ 	.short	0x0008
        /*0024*/ 	.byte	0x00, 0xf0, 0x21, 0x00


	//----- nvinfo : EIATTR_KPARAM_INFO
	.align		4
.L_42:
        /*0028*/ 	.byte	0x04, 0x17
        /*002a*/ 	.short	(.L_44 - .L_43)
.L_43:
        /*002c*/ 	.word	0x00000000
        /*0030*/ 	.short	0x0000
        /*0032*/ 	.short	0x0000
        /*0034*/ 	.byte	0x00, 0xf0, 0x21, 0x00


	//----- nvinfo : EIATTR_SPARSE_MMA_MASK
	.align		4
.L_44:
        /*0038*/ 	.byte	0x03, 0x50
        /*003a*/ 	.short	0x0000


	//----- nvinfo : EIATTR_MAXREG_COUNT
	.align		4
        /*003c*/ 	.byte	0x03, 0x1b
        /*003e*/ 	.short	0x00ff


	//----- nvinfo : EIATTR_MERCURY_ISA_VERSION
	.align		4
        /*0040*/ 	.byte	0x03, 0x5f
        /*0042*/ 	.short	0x0101


	//----- nvinfo : EIATTR_VRC_CTA_INIT_COUNT
	.align		4
        /*0044*/ 	.byte	0x02, 0x4a
	.zero		1
	.zero		1


	//----- nvinfo : EIATTR_EXIT_INSTR_OFFSETS
	.align		4
        /*0048*/ 	.byte	0x04, 0x1c
        /*004a*/ 	.short	(.L_46 - .L_45)


	//   ....[0]....
.L_45:
        /*004c*/ 	.word	0x000002e0


	//----- nvinfo : EIATTR_CBANK_PARAM_SIZE
	.align		4
.L_46:
        /*0050*/ 	.byte	0x03, 0x19
        /*0052*/ 	.short	0x0014


	//----- nvinfo : EIATTR_PARAM_CBANK
	.align		4
        /*0054*/ 	.byte	0x04, 0x0a
        /*0056*/ 	.short	(.L_48 - .L_47)
	.align		4
.L_47:
        /*0058*/ 	.word	index@(.nv.constant0._Z15fwtBatch2KernelPfS_i)
        /*005c*/ 	.short	0x0380
        /*005e*/ 	.short	0x0014


	//----- nvinfo : EIATTR_SW_WAR
	.align		4
.L_48:
        /*0060*/ 	.byte	0x04, 0x36
        /*0062*/ 	.short	(.L_50 - .L_49)
.L_49:
        /*0064*/ 	.word	0x00000008
.L_50:


//--------------------- .nv.info._Z15fwtBatch1KernelPfS_i --------------------------
	.section	.nv.info._Z15fwtBatch1KernelPfS_i,"",@"SHT_CUDA_INFO"
	.sectionflags	@""
	.align	4


	//----- nvinfo : EIATTR_CUDA_API_VERSION
	.align		4
        /*0000*/ 	.byte	0x04, 0x37
        /*0002*/ 	.short	(.L_52 - .L_51)
.L_51:
        /*0004*/ 	.word	0x00000082


	//----- nvinfo : EIATTR_KPARAM_INFO
	.align		4
.L_52:
        /*0008*/ 	.byte	0x04, 0x17
        /*000a*/ 	.short	(.L_54 - .L_53)
.L_53:
        /*000c*/ 	.word	0x00000000
        /*0010*/ 	.short	0x0002
        /*0012*/ 	.short	0x0010
        /*0014*/ 	.byte	0x00, 0xf0, 0x11, 0x00


	//----- nvinfo : EIATTR_KPARAM_INFO
	.align		4
.L_54:
        /*0018*/ 	.byte	0x04, 0x17
        /*001a*/ 	.short	(.L_56 - .L_55)
.L_55:
        /*001c*/ 	.word	0x00000000
        /*0020*/ 	.short	0x0001
        /*0022*/ 	.short	0x0008
        /*0024*/ 	.byte	0x00, 0xf0, 0x21, 0x00


	//----- nvinfo : EIATTR_KPARAM_INFO
	.align		4
.L_56:
        /*0028*/ 	.byte	0x04, 0x17
        /*002a*/ 	.short	(.L_58 - .L_57)
.L_57:
        /*002c*/ 	.word	0x00000000
        /*0030*/ 	.short	0x0000
        /*0032*/ 	.short	0x0000
        /*0034*/ 	.byte	0x00, 0xf0, 0x21, 0x00


	//----- nvinfo : EIATTR_SPARSE_MMA_MASK
	.align		4
.L_58:
        /*0038*/ 	.byte	0x03, 0x50
        /*003a*/ 	.short	0x0000


	//----- nvinfo : EIATTR_MAXREG_COUNT
	.align		4
        /*003c*/ 	.byte	0x03, 0x1b
        /*003e*/ 	.short	0x00ff


	//----- nvinfo : EIATTR_NUM_BARRIERS
	.align		4
        /*0040*/ 	.byte	0x02, 0x4c
        /*0042*/ 	.byte	0x01
	.zero		1


	//----- nvinfo : EIATTR_MERCURY_ISA_VERSION
	.align		4
        /*0044*/ 	.byte	0x03, 0x5f
        /*0046*/ 	.short	0x0101


	//----- nvinfo : EIATTR_COOP_GROUP_MASK_REGIDS
	.align		4
        /*0048*/ 	.byte	0x04, 0x29
        /*004a*/ 	.short	(.L_60 - .L_59)


	//   ....[0]....
.L_59:
        /*004c*/ 	.word	0xffffffff


	//   ....[1]....
        /*0050*/ 	.word	0xffffffff


	//   ....[2]....
        /*0054*/ 	.word	0xffffffff


	//----- nvinfo : EIATTR_COOP_GROUP_INSTR_OFFSETS
	.align		4
.L_60:
        /*0058*/ 	.byte	0x04, 0x28
        /*005a*/ 	.short	(.L_62 - .L_61)


	//   ....[0]....
.L_61:
        /*005c*/ 	.word	0x00000210


	//   ....[1]....
        /*0060*/ 	.word	0x00000430


	//   ....[2]....
        /*0064*/ 	.word	0x00000560


	//----- nvinfo : EIATTR_VRC_CTA_INIT_COUNT
	.align		4
.L_62:
        /*0068*/ 	.byte	0x02, 0x4a
	.zero		1
	.zero		1


	//----- nvinfo : EIATTR_EXIT_INSTR_OFFSETS
	.align		4
        /*006c*/ 	.byte	0x04, 0x1c
        /*006e*/ 	.short	(.L_64 - .L_63)


	//   ....[0]....
.L_63:
        /*0070*/ 	.word	0x00000580


	//   ....[1]....
        /*0074*/ 	.word	0x00000660


	//----- nvinfo : EIATTR_CRS_STACK_SIZE
	.align		4
.L_64:
        /*0078*/ 	.byte	0x04, 0x1e
        /*007a*/ 	.short	(.L_66 - .L_65)
.L_65:
        /*007c*/ 	.word	0x00000000


	//----- nvinfo : EIATTR_CBANK_PARAM_SIZE
	.align		4
.L_66:
        /*0080*/ 	.byte	0x03, 0x19
        /*0082*/ 	.short	0x0014


	//----- nvinfo : EIATTR_PARAM_CBANK
	.align		4
        /*0084*/ 	.byte	0x04, 0x0a
        /*0086*/ 	.short	(.L_68 - .L_67)
	.align		4
.L_67:
        /*0088*/ 	.word	index@(.nv.constant0._Z15fwtBatch1KernelPfS_i)
        /*008c*/ 	.short	0x0380
        /*008e*/ 	.short	0x0014


	//----- nvinfo : EIATTR_SW_WAR
	.align		4
.L_68:
        /*0090*/ 	.byte	0x04, 0x36
        /*0092*/ 	.short	(.L_70 - .L_69)
.L_69:
        /*0094*/ 	.word	0x00000008
.L_70:


//--------------------- .nv.callgraph             --------------------------
	.section	.nv.callgraph,"",@"SHT_CUDA_CALLGRAPH"
	.align	4
	.sectionentsize	8
	.align		4
        /*0000*/ 	.word	0x00000000
	.align		4
        /*0004*/ 	.word	0xffffffff
	.align		4
        /*0008*/ 	.word	0x00000000
	.align		4
        /*000c*/ 	.word	0xfffffffe
	.align		4
        /*0010*/ 	.word	0x00000000
	.align		4
        /*0014*/ 	.word	0xfffffffd
	.align		4
        /*0018*/ 	.word	0x00000000
	.align		4
        /*001c*/ 	.word	0xfffffffc


//--------------------- .nv.constant4             --------------------------
	.section	.nv.constant4,"a",@progbits
	.align	8
	.align		8
.nv.constant4:
        /*0000*/ 	.dword	_ZZN86_INTERNAL_64_tmpxft_0000368e_00000000_8_fastWalshTransform_compute_75_cpp1_ii_4bdd078618cooperative_groups4__v17details17_binary_partitionINS1_15coalesced_groupEEES4_RKT_bE8fullMask


//--------------------- .text._Z14modulateKernelPfS_i --------------------------
	.section	.text._Z14modulateKernelPfS_i,"ax",@progbits
	.align	128
        .global         _Z14modulateKernelPfS_i
        .type           _Z14modulateKernelPfS_i,@function
        .size           _Z14modulateKernelPfS_i,(.L_x_18 - _Z14modulateKernelPfS_i)
        .other          _Z14modulateKernelPfS_i,@"STO_CUDA_ENTRY STV_DEFAULT"
_Z14modulateKernelPfS_i:
.text._Z14modulateKernelPfS_i:
[----:B------:R-:W-:Y:S01]  /*0000*/  LDC R1, c[0x0][0x37c] ;  /* 0x0000df00ff017b82 */ /* 0x000fe20000000800 */
[----:B------:R-:W0:Y:S01]  /*0010*/  LDCU UR6, c[0x0][0x390] ;  /* 0x00007200ff0677ac */ /* 0x000e220008000800 */
[----:B------:R-:W1:Y:S01]  /*0020*/  S2R R3, SR_CTAID.X ;  /* 0x0000000000037919 */ /* 0x000e620000002500 */
[----:B------:R-:W2:Y:S01]  /*0030*/  LDCU UR5, c[0x0][0x360] ;  /* 0x00006c00ff0577ac */ /* 0x000ea20008000800 */
[----:B------:R-:W1:Y:S01]  /*0040*/  S2R R4, SR_TID.X ;  /* 0x0000000000047919 */ /* 0x000e620000002100 */
[----:B------:R-:W2:Y:S01]  /*0050*/  LDCU UR4, c[0x0][0x370] ;  /* 0x00006e00ff0477ac */ /* 0x000ea20008000800 */
[----:B0-----:R-:W-:-:S05]  /*0060*/  I2FP.F32.S32 R0, UR6 ;  /* 0x0000000600007c45 */ /* 0x001fca0008201400 */
[----:B------:R-:W-:Y:S01]  /*0070*/  VIADD R2, R0, 0x1800000 ;  /* 0x0180000000027836 */ /* 0x000fe20000000000 */
[----:B--2---:R-:W-:-:S04]  /*0080*/  UIMAD UR4, UR5, UR4, URZ ;  /* 0x00000004050472a4 */ /* 0x004fc8000f8e02ff */
[----:B------:R-:W-:-:S04]  /*0090*/  LOP3.LUT R2, R2, 0x7f800000, RZ, 0xc0, !PT ;  /* 0x7f80000002027812 */ /* 0x000fc800078ec0ff */
[----:B------:R-:W-:Y:S01]  /*00a0*/  ISETP.GT.U32.AND P0, PT, R2, 0x1ffffff, PT ;  /* 0x01ffffff0200780c */ /* 0x000fe20003f04070 */
[----:B-1----:R-:W-:-:S12]  /*00b0*/  IMAD R2, R3, UR5, R4 ;  /* 0x0000000503027c24 */ /* 0x002fd8000f8e0204 */
[----:B------:R-:W-:Y:S05]  /*00c0*/  @P0 BRA `(.L_x_0) ;  /* 0x00000000000c0947 */ /* 0x000fea0003800000 */
[----:B------:R-:W-:-:S07]  /*00d0*/  MOV R4, 0xf0 ;  /* 0x000000f000047802 */ /* 0x000fce0000000f00 */
[----:B------:R-:W-:Y:S05]  /*00e0*/  CALL.REL.NOINC `($__internal_0_$__cuda_sm20_rcp_rn_f32_slowpath) ;  /* 0x0000000000587944 */ /* 0x000fea0003c00000 */
[----:B------:R-:W-:Y:S05]  /*00f0*/  BRA `(.L_x_1) ;  /* 0x0000000000107947 */ /* 0x000fea0003800000 */
.L_x_0:
[----:B------:R-:W0:Y:S02]  /*0100*/  MUFU.RCP R3, R0 ;  /* 0x0000000000037308 */ /* 0x000e240000001000 */
[----:B0-----:R-:W-:-:S04]  /*0110*/  FFMA R4, R0, R3, -1 ;  /* 0xbf80000000047423 */ /* 0x001fc80000000003 */
[----:B------:R-:W-:-:S04]  /*0120*/  FADD.FTZ R4, -R4, -RZ ;  /* 0x800000ff04047221 */ /* 0x000fc80000010100 */
[----:B------:R-:W-:-:S07]  /*0130*/  FFMA R3, R3, R4, R3 ;  /* 0x0000000403037223 */ /* 0x000fce0000000003 */
.L_x_1:
[----:B------:R-:W0:Y:S02]  /*0140*/  LDCU UR5, c[0x0][0x390] ;  /* 0x00007200ff0577ac */ /* 0x000e240008000800 */
[----:B0-----:R-:W-:-:S13]  /*0150*/  ISETP.GE.AND P0, PT, R2, UR5, PT ;  /* 0x0000000502007c0c */ /* 0x001fda000bf06270 */
[----:B------:R-:W-:Y:S05]  /*0160*/  @P0 EXIT ;  /* 0x000000000000094d */ /* 0x000fea0003800000 */
[----:B------:R-:W0:Y:S01]  /*0170*/  LDC.64 R10, c[0x0][0x380] ;  /* 0x0000e000ff0a7b82 */ /* 0x000e220000000a00 */
[----:B------:R-:W1:Y:S07]  /*0180*/  LDCU.64 UR6, c[0x0][0x358] ;  /* 0x00006b00ff0677ac */ /* 0x000e6e0008000a00 */
[----:B------:R-:W2:Y:S02]  /*0190*/  LDC.64 R8, c[0x0][0x388] ;  /* 0x0000e200ff087b82 */ /* 0x000ea40000000a00 */
.L_x_2:
[----:B--2---:R-:W-:-:S04]  /*01a0*/  IMAD.WIDE R4, R2, 0x4, R8 ;  /* 0x0000000402047825 */ /* 0x004fc800078e0208 */
[C---:B0--3--:R-:W-:Y:S02]  /*01b0*/  IMAD.WIDE R6, R2.reuse, 0x4, R10 ;  /* 0x0000000402067825 */ /* 0x049fe400078e020a */
[----:B-1----:R-:W2:Y:S04]  /*01c0*/  LDG.E R4, desc[UR6][R4.64] ;  /* 0x0000000604047981 */ /* 0x002ea8000c1e1900 */
[----:B------:R-:W3:Y:S01]  /*01d0*/  LDG.E R13, desc[UR6][R6.64] ;  /* 0x00000006060d7981 */ /* 0x000ee2000c1e1900 */
[----:B------:R-:W-:-:S05]  /*01e0*/  VIADD R2, R2, UR4 ;  /* 0x0000000402027c36 */ /* 0x000fca0008000000 */
[----:B------:R-:W-:Y:S01]  /*01f0*/  ISETP.GE.AND P0, PT, R2, UR5, PT ;  /* 0x0000000502007c0c */ /* 0x000fe2000bf06270 */
[----:B--2---:R-:W-:-:S04]  /*0200*/  FMUL R0, R4, R3 ;  /* 0x0000000304007220 */ /* 0x004fc80000400000 */
[----:B---3--:R-:W-:-:S05]  /*0210*/  FMUL R13, R0, R13 ;  /* 0x0000000d000d7220 */ /* 0x008fca0000400000 */
[----:B------:R3:W-:Y:S03]  /*0220*/  STG.E desc[UR6][R6.64], R13 ;  /* 0x0000000d06007986 */ /* 0x0007e6000c101906 */
[----:B------:R-:W-:Y:S05]  /*0230*/  @!P0 BRA `(.L_x_2) ;  /* 0xfffffffc00d88947 */ /* 0x000fea000383ffff */
[----:B------:R-:W-:Y:S05]  /*0240*/  EXIT ;  /* 0x000000000000794d */ /* 0x000fea0003800000 */
        .weak           $__internal_0_$__cuda_sm20_rcp_rn_f32_slowpath
        .type           $__internal_0_$__cuda_sm20_rcp_rn_f32_slowpath,@function
        .size           $__internal_0_$__cuda_sm20_rcp_rn_f32_slowpath,(.L_x_18 - $__internal_0_$__cuda_sm20_rcp_rn_f32_slowpath)
$__internal_0_$__cuda_sm20_rcp_rn_f32_slowpath:
[----:B------:R-:W-:-:S05]  /*0250*/  IMAD.SHL.U32 R3, R0, 0x2, RZ ;  /* 0x0000000200037824 */ /* 0x000fca00078e00ff */
[----:B------:R-:W-:-:S04]  /*0260*/  SHF.R.U32.HI R3, RZ, 0x18, R3 ;  /* 0x00000018ff037819 */ /* 0x000fc80000011603 */
[----:B------:R-:W-:-:S13]  /*0270*/  ISETP.NE.U32.AND P0, PT, R3, RZ, PT ;  /* 0x000000ff0300720c */ /* 0x000fda0003f05070 */
[----:B------:R-:W-:Y:S05]  /*0280*/  @P0 BRA `(.L_x_3) ;  /* 0x00000000002c0947 */ /* 0x000fea0003800000 */
[----:B------:R-:W-:-:S05]  /*0290*/  IMAD.SHL.U32 R3, R0, 0x2, RZ ;  /* 0x0000000200037824 */ /* 0x000fca00078e00ff */
[----:B------:R-:W-:-:S13]  /*02a0*/  ISETP.NE.AND P0, PT, R3, RZ, PT ;  /* 0x000000ff0300720c */ /* 0x000fda0003f05270 */
[----:B------:R0:W1:Y:S01]  /*02b0*/  @!P0 MUFU.RCP R3, R0 ;  /* 0x0000000000038308 */ /* 0x0000620000001000 */
[----:B------:R-:W-:Y:S05]  /*02c0*/  @!P0 BRA `(.L_x_4) ;  /* 0x0000000000a48947 */ /* 0x000fea0003800000 */
[----:B------:R-:W-:-:S04]  /*02d0*/  FFMA R5, R0, 1.84467440737095516160e+19, RZ ;  /* 0x5f80000000057823 */ /* 0x000fc800000000ff */
[----:B0-----:R-:W1:Y:S02]  /*02e0*/  MUFU.RCP R0, R5 ;  /* 0x0000000500007308 */ /* 0x001e640000001000 */
[----:B-1----:R-:W-:-:S04]  /*02f0*/  FFMA R3, R5, R0, -1 ;  /* 0xbf80000005037423 */ /* 0x002fc80000000000 */
[----:B------:R-:W-:-:S04]  /*0300*/  FADD.FTZ R3, -R3, -RZ ;  /* 0x800000ff03037221 */ /* 0x000fc80000010100 */
[----:B------:R-:W-:-:S04]  /*0310*/  FFMA R0, R0, R3, R0 ;  /* 0x0000000300007223 */ /* 0x000fc80000000000 */
[----:B------:R-:W-:Y:S01]  /*0320*/  FFMA R3, R0, 1.84467440737095516160e+19, RZ ;  /* 0x5f80000000037823 */ /* 0x000fe200000000ff */
[----:B------:R-:W-:Y:S06]  /*0330*/  BRA `(.L_x_4) ;  /* 0x0000000000887947 */ /* 0x000fec0003800000 */
.L_x_3:
[----:B------:R-:W-:-:S05]  /*0340*/  VIADD R5, R3, 0xffffff03 ;  /* 0xffffff0303057836 */ /* 0x000fca0000000000 */
[----:B------:R-:W-:-:S13]  /*0350*/  ISETP.GT.U32.AND P0, PT, R5, 0x1, PT ;  /* 0x000000010500780c */ /* 0x000fda0003f04070 */
[----:B------:R-:W-:Y:S05]  /*0360*/  @P0 BRA `(.L_x_5) ;  /* 0x0000000000780947 */ /* 0x000fea0003800000 */
[----:B------:R-:W-:Y:S01]  /*0370*/  LOP3.LUT R6, R0, 0x7fffff, RZ, 0xc0, !PT ;  /* 0x007fffff00067812 */ /* 0x000fe200078ec0ff */
[----:B------:R-:W-:Y:S02]  /*0380*/  IMAD.MOV.U32 R10, RZ, RZ, 0x3 ;  /* 0x00000003ff0a7424 */ /* 0x000fe400078e00ff */
[----:B------:R-:W-:Y:S01]  /*0390*/  VIADD R3, R3, 0xffffff04 ;  /* 0xffffff0403037836 */ /* 0x000fe20000000000 */
[----:B------:R-:W-:Y:S02]  /*03a0*/  LOP3.LUT R6, R6, 0x3f800000, RZ, 0xfc, !PT ;  /* 0x3f80000006067812 */ /* 0x000fe400078efcff */
[----:B------:R-:W-:Y:S02]  /*03b0*/  SHF.L.U32 R11, R10, R5, RZ ;  /* 0x000000050a0b7219 */ /* 0x000fe400000006ff */
[----:B------:R-:W0:Y:S02]  /*03c0*/  MUFU.RCP R7, R6 ;  /* 0x0000000600077308 */ /* 0x000e240000001000 */
[----:B0-----:R-:W-:-:S04]  /*03d0*/  FFMA R8, R6, R7, -1 ;  /* 0xbf80000006087423 */ /* 0x001fc80000000007 */
[----:B------:R-:W-:-:S04]  /*03e0*/  FADD.FTZ R8, -R8, -RZ ;  /* 0x800000ff08087221 */ /* 0x000fc80000010100 */
[CCC-:B------:R-:W-:Y:S01]  /*03f0*/  FFMA.RM R9, R7.reuse, R8.reuse, R7.reuse ;  /* 0x0000000807097223 */ /* 0x1c0fe20000004007 */
[----:B------:R-:W-:-:S04]  /*0400*/  FFMA.RP R8, R7, R8, R7 ;  /* 0x0000000807087223 */ /* 0x000fc80000008007 */
[C---:B------:R-:W-:Y:S02]  /*0410*/  LOP3.LUT R7, R9.reuse, 0x7fffff, RZ, 0xc0, !PT ;  /* 0x007fffff09077812 */ /* 0x040fe400078ec0ff */
[----:B------:R-:W-:Y:S02]  /*0420*/  FSETP.NEU.FTZ.AND P0, PT, R9, R8, PT ;  /* 0x000000080900720b */ /* 0x000fe40003f1d000 */
[----:B------:R-:W-:Y:S02]  /*0430*/  LOP3.LUT R8, R7, 0x800000, RZ, 0xfc, !PT ;  /* 0x0080000007087812 */ /* 0x000fe400078efcff */
[----:B------:R-:W-:Y:S02]  /*0440*/  SEL R7, RZ, 0xffffffff, !P0 ;  /* 0xffffffffff077807 */ /* 0x000fe40004000000 */
[----:B------:R-:W-:Y:S02]  /*0450*/  LOP3.LUT R6, R11, R8, RZ, 0xc0, !PT ;  /* 0x000000080b067212 */ /* 0x000fe400078ec0ff */
[----:B------:R-:W-:-:S02]  /*0460*/  IADD3 R7, PT, PT, -R7, RZ, RZ ;  /* 0x000000ff07077210 */ /* 0x000fc40007ffe1ff */
[-C--:B------:R-:W-:Y:S02]  /*0470*/  SHF.R.U32.HI R6, RZ, R5.reuse, R6 ;  /* 0x00000005ff067219 */ /* 0x080fe40000011606 */
[--C-:B------:R-:W-:Y:S02]  /*0480*/  LOP3.LUT P1, RZ, R7, R5, R8.reuse, 0xf8, !PT ;  /* 0x0000000507ff7212 */ /* 0x100fe4000782f808 */
[C---:B------:R-:W-:Y:S02]  /*0490*/  LOP3.LUT P0, RZ, R6.reuse, 0x1, RZ, 0xc0, !PT ;  /* 0x0000000106ff7812 */ /* 0x040fe4000780c0ff */
[----:B------:R-:W-:Y:S02]  /*04a0*/  LOP3.LUT P2, RZ, R6, 0x2, RZ, 0xc0, !PT ;  /* 0x0000000206ff7812 */ /* 0x000fe4000784c0ff */
[----:B------:R-:W-:Y:S02]  /*04b0*/  SHF.R.U32.HI R3, RZ, R3, R8 ;  /* 0x00000003ff037219 */ /* 0x000fe40000011608 */
[----:B------:R-:W-:-:S02]  /*04c0*/  PLOP3.LUT P0, PT, P0, P1, P2, 0xe0, 0x0 ;  /* 0x000000000000781c */ /* 0x000fc40000703c20 */
[----:B------:R-:W-:Y:S02]  /*04d0*/  LOP3.LUT P1, RZ, R0, 0x7fffff, RZ, 0xc0, !PT ;  /* 0x007fffff00ff7812 */ /* 0x000fe4000782c0ff */
[----:B------:R-:W-:-:S05]  /*04e0*/  SEL R5, RZ, 0x1, !P0 ;  /* 0x00000001ff057807 */ /* 0x000fca0004000000 */
[----:B------:R-:W-:-:S05]  /*04f0*/  IMAD.MOV R5, RZ, RZ, -R5 ;  /* 0x000000ffff057224 */ /* 0x000fca00078e0a05 */
[----:B------:R-:W-:-:S13]  /*0500*/  ISETP.GE.AND P0, PT, R5, RZ, PT ;  /* 0x000000ff0500720c */ /* 0x000fda0003f06270 */
[----:B------:R-:W-:-:S05]  /*0510*/  @!P0 VIADD R3, R3, 0x1 ;  /* 0x0000000103038836 */ /* 0x000fca0000000000 */
[----:B------:R-:W-:-:S04]  /*0520*/  @!P1 SHF.L.U32 R3, R3, 0x1, RZ ;  /* 0x0000000103039819 */ /* 0x000fc800000006ff */
[----:B------:R-:W-:Y:S01]  /*0530*/  LOP3.LUT R3, R3, 0x80000000, R0, 0xf8, !PT ;  /* 0x8000000003037812 */ /* 0x000fe200078ef800 */
[----:B------:R-:W-:Y:S06]  /*0540*/  BRA `(.L_x_4) ;  /* 0x0000000000047947 */ /* 0x000fec0003800000 */
.L_x_5:
[----:B------:R2:W3:Y:S02]  /*0550*/  MUFU.RCP R3, R0 ;  /* 0x0000000000037308 */ /* 0x0004e40000001000 */
.L_x_4:
[----:B------:R-:W-:-:S04]  /*0560*/  IMAD.MOV.U32 R5, RZ, RZ, 0x0 ;  /* 0x00000000ff057424 */ /* 0x000fc800078e00ff */
[----:B0123--:R-:W-:Y:S05]  /*0570*/  RET.REL.NODEC R4 `(_Z14modulateKernelPfS_i) ;  /* 0xfffffff804a07950 */ /* 0x00ffea0003c3ffff */
.L_x_6:
[----:B------:R-:W-:-:S00]  /*0580*/  BRA `(.L_x_6) ;  /* 0xfffffffc00fc7947 */ /* 0x000fc0000383ffff */
[----:B------:R-:W-:-:S00]  /*0590*/  NOP ;  /* 0x0000000000007918 */ /* 0x000fc00000000000 */
        /* <DEDUP_REMOVED lines=14> */
.L_x_18:


//--------------------- .text._Z15fwtBatch2KernelPfS_i --------------------------
	.section	.text._Z15fwtBatch2KernelPfS_i,"ax",@progbits
	.align	128
        .global         _Z15fwtBatch2KernelPfS_i
        .type           _Z15fwtBatch2KernelPfS_i,@function
        .size           _Z15fwtBatch2KernelPfS_i,(.L_x_20 - _Z15fwtBatch2KernelPfS_i)
        .other          _Z15fwtBatch2KernelPfS_i,@"STO_CUDA_ENTRY STV_DEFAULT"
_Z15fwtBatch2KernelPfS_i:
.text._Z15fwtBatch2KernelPfS_i:
[----:B------:R-:W-:Y:S01]  /*0000*/  LDC R1, c[0x0][0x37c] ;  /* 0x0000df00ff017b82 */ /* 0x000fe20000000800 */
[----:B------:R-:W0:Y:S07]  /*0010*/  S2R R3, SR_TID.X ;  /* 0x0000000000037919 */ /* 0x000e2e0000002100 */
[----:B------:R-:W0:Y:S01]  /*0020*/  S2UR UR4, SR_CTAID.X ;  /* 0x00000000000479c3 */ /* 0x000e220000002500 */
[----:B------:R-:W1:Y:S07]  /*0030*/  LDCU.128 UR8, c[0x0][0x380] ;  /* 0x00007000ff0877ac */ /* 0x000e6e0008000c00 */
[----:B------:R-:W0:Y:S01]  /*0040*/  LDC R4, c[0x0][0x360] ;  /* 0x0000d800ff047b82 */ /* 0x000e220000000800 */
[----:B------:R-:W2:Y:S07]  /*0050*/  LDCU UR5, c[0x0][0x370] ;  /* 0x00006e00ff0577ac */ /* 0x000eae0008000800 */
[----:B------:R-:W3:Y:S08]  /*0060*/  LDC R0, c[0x0][0x390] ;  /* 0x0000e400ff007b82 */ /* 0x000ef00000000800 */
[----:B------:R-:W4:Y:S01]  /*0070*/  S2UR UR6, SR_CTAID.Y ;  /* 0x00000000000679c3 */ /* 0x000f220000002600 */
[----:B0-----:R-:W-:Y:S01]  /*0080*/  IMAD R2, R4, UR4, R3 ;  /* 0x0000000404027c24 */ /* 0x001fe2000f8e0203 */
[----:B---3--:R-:W-:-:S04]  /*0090*/  IADD3 R3, PT, PT, R0, -0x1, RZ ;  /* 0xffffffff00037810 */ /* 0x008fc80007ffe0ff */
[----:B------:R-:W-:Y:S01]  /*00a0*/  LOP3.LUT R5, R2, R3, RZ, 0xc0, !PT ;  /* 0x0000000302057212 */ /* 0x000fe200078ec0ff */
[----:B--2---:R-:W-:Y:S01]  /*00b0*/  IMAD R3, R4, UR5, RZ ;  /* 0x0000000504037c24 */ /* 0x004fe2000f8e02ff */
[----:B------:R-:W0:Y:S02]  /*00c0*/  LDCU.64 UR4, c[0x0][0x358] ;  /* 0x00006b00ff0477ac */ /* 0x000e240008000a00 */
[----:B------:R-:W-:Y:S01]  /*00d0*/  IADD3 R2, PT, PT, R2, -R5, RZ ;  /* 0x8000000502027210 */ /* 0x000fe20007ffe0ff */
[----:B----4-:R-:W-:-:S03]  /*00e0*/  IMAD R3, R3, UR6, RZ ;  /* 0x0000000603037c24 */ /* 0x010fc6000f8e02ff */
[----:B------:R-:W-:-:S04]  /*00f0*/  LEA R2, R2, R5, 0x2 ;  /* 0x0000000502027211 */ /* 0x000fc800078e10ff */
[----:B------:R-:W-:-:S04]  /*0100*/  LEA R3, P0, R3, R2, 0x2 ;  /* 0x0000000203037211 */ /* 0x000fc800078010ff */
[----:B------:R-:W-:Y:S02]  /*0110*/  LEA.HI.X.SX32 R4, R2, RZ, 0x1, P0 ;  /* 0x000000ff02047211 */ /* 0x000fe400000f0eff */
[C---:B------:R-:W-:Y:S02]  /*0120*/  SHF.L.U32 R2, R3.reuse, 0x2, RZ ;  /* 0x0000000203027819 */ /* 0x040fe400000006ff */
[----:B------:R-:W-:Y:S02]  /*0130*/  SHF.L.U64.HI R3, R3, 0x2, R4 ;  /* 0x0000000203037819 */ /* 0x000fe40000010204 */
[----:B-1----:R-:W-:-:S04]  /*0140*/  IADD3 R6, P0, PT, R2, UR10, RZ ;  /* 0x0000000a02067c10 */ /* 0x002fc8000ff1e0ff */
[----:B------:R-:W-:-:S03]  /*0150*/  IADD3.X R7, PT, PT, R3, UR11, RZ, P0, !PT ;  /* 0x0000000b03077c10 */ /* 0x000fc600087fe4ff */
[C---:B------:R-:W-:Y:S02]  /*0160*/  IMAD.WIDE R8, R0.reuse, 0x4, R6 ;  /* 0x0000000400087825 */ /* 0x040fe400078e0206 */
[----:B0-----:R-:W2:Y:S02]  /*0170*/  LDG.E R6, desc[UR4][R6.64] ;  /* 0x0000000406067981 */ /* 0x001ea4000c1e1900 */
[C---:B------:R-:W-:Y:S02]  /*0180*/  IMAD.WIDE R10, R0.reuse, 0x4, R8 ;  /* 0x00000004000a7825 */ /* 0x040fe400078e0208 */
[----:B------:R-:W3:Y:S02]  /*0190*/  LDG.E R8, desc[UR4][R8.64] ;  /* 0x0000000408087981 */ /* 0x000ee4000c1e1900 */
[----:B------:R-:W-:Y:S02]  /*01a0*/  IMAD.WIDE R12, R0, 0x4, R10 ;  /* 0x00000004000c7825 */ /* 0x000fe400078e020a */
[----:B------:R-:W2:Y:S04]  /*01b0*/  LDG.E R11, desc[UR4][R10.64] ;  /* 0x000000040a0b7981 */ /* 0x000ea8000c1e1900 */
[----:B------:R-:W3:Y:S01]  /*01c0*/  LDG.E R13, desc[UR4][R12.64] ;  /* 0x000000040c0d7981 */ /* 0x000ee2000c1e1900 */
[----:B------:R-:W-:-:S04]  /*01d0*/  IADD3 R2, P0, PT, R2, UR8, RZ ;  /* 0x0000000802027c10 */ /* 0x000fc8000ff1e0ff */
[----:B------:R-:W-:-:S03]  /*01e0*/  IADD3.X R3, PT, PT, R3, UR9, RZ, P0, !PT ;  /* 0x0000000903037c10 */ /* 0x000fc600087fe4ff */
[----:B------:R-:W-:-:S04]  /*01f0*/  IMAD.WIDE R4, R0, 0x4, R2 ;  /* 0x0000000400047825 */ /* 0x000fc800078e0202 */
[C-C-:B--2---:R-:W-:Y:S01]  /*0200*/  FADD R14, R6.reuse, R11.reuse ;  /* 0x0000000b060e7221 */ /* 0x144fe20000000000 */
[----:B------:R-:W-:Y:S01]  /*0210*/  FADD R15, R6, -R11 ;  /* 0x8000000b060f7221 */ /* 0x000fe20000000000 */
[----:B------:R-:W-:-:S04]  /*0220*/  IMAD.WIDE R6, R0, 0x4, R4 ;  /* 0x0000000400067825 */ /* 0x000fc800078e0204 */
[C-C-:B---3--:R-:W-:Y:S01]  /*0230*/  FADD R17, R8.reuse, R13.reuse ;  /* 0x0000000d08117221 */ /* 0x148fe20000000000 */
[----:B------:R-:W-:-:S03]  /*0240*/  FADD R16, R8, -R13 ;  /* 0x8000000d08107221 */ /* 0x000fc60000000000 */
[C-C-:B------:R-:W-:Y:S01]  /*0250*/  FADD R11, R14.reuse, R17.reuse ;  /* 0x000000110e0b7221 */ /* 0x140fe20000000000 */
[----:B------:R-:W-:Y:S01]  /*0260*/  FADD R17, R14, -R17 ;  /* 0x800000110e117221 */ /* 0x000fe20000000000 */
[C-C-:B------:R-:W-:Y:S01]  /*0270*/  FADD R13, R15.reuse, R16.reuse ;  /* 0x000000100f0d7221 */ /* 0x140fe20000000000 */
[----:B------:R-:W-:Y:S01]  /*0280*/  FADD R15, R15, -R16 ;  /* 0x800000100f0f7221 */ /* 0x000fe20000000000 */
[----:B------:R-:W-:Y:S01]  /*0290*/  IMAD.WIDE R8, R0, 0x4, R6 ;  /* 0x0000000400087825 */ /* 0x000fe200078e0206 */
[----:B------:R-:W-:Y:S04]  /*02a0*/  STG.E desc[UR4][R2.64], R11 ;  /* 0x0000000b02007986 */ /* 0x000fe8000c101904 */
[----:B------:R-:W-:Y:S04]  /*02b0*/  STG.E desc[UR4][R4.64], R17 ;  /* 0x0000001104007986 */ /* 0x000fe8000c101904 */
[----:B------:R-:W-:Y:S04]  /*02c0*/  STG.E desc[UR4][R6.64], R13 ;  /* 0x0000000d06007986 */ /* 0x000fe8000c101904 */
[----:B------:R-:W-:Y:S01]  /*02d0*/  STG.E desc[UR4][R8.64], R15 ;  /* 0x0000000f08007986 */ /* 0x000fe2000c101904 */
[----:B------:R-:W-:Y:S05]  /*02e0*/  EXIT ;  /* 0x000000000000794d */ /* 0x000fea0003800000 */
.L_x_7:
        /* <DEDUP_REMOVED lines=9> */
.L_x_20:


//--------------------- .text._Z15fwtBatch1KernelPfS_i --------------------------
	.section	.text._Z15fwtBatch1KernelPfS_i,"ax",@progbits
	.align	128
        .global         _Z15fwtBatch1KernelPfS_i
        .type           _Z15fwtBatch1KernelPfS_i,@function
        .size           _Z15fwtBatch1KernelPfS_i,(.L_x_21 - _Z15fwtBatch1KernelPfS_i)
        .other          _Z15fwtBatch1KernelPfS_i,@"STO_CUDA_ENTRY STV_DEFAULT"
_Z15fwtBatch1KernelPfS_i:
.text._Z15fwtBatch1KernelPfS_i:
[----:B------:R-:W-:Y:S01]  /*0000*/  LDC R1, c[0x0][0x37c] ;  /* 0x0000df00ff017b82 */ /* 0x000fe20000000800 */
[----:B------:R-:W0:Y:S01]  /*0010*/  S2R R0, SR_TID.X ;  /* 0x0000000000007919 */ /* 0x000e220000002100 */
[----:B------:R-:W1:Y:S06]  /*0020*/  LDCU UR7, c[0x0][0x390] ;  /* 0x00007200ff0777ac */ /* 0x000e6c0008000800 */
[----:B------:R-:W2:Y:S01]  /*0030*/  S2UR UR4, SR_CTAID.X ;  /* 0x00000000000479c3 */ /* 0x000ea20000002500 */
[----:B------:R-:W-:Y:S01]  /*0040*/  BSSY.RECONVERGENT B0, `(.L_x_8) ;  /* 0x0000015000007945 */ /* 0x000fe20003800200 */
[----:B------:R-:W-:Y:S01]  /*0050*/  UMOV UR5, 0x1 ;  /* 0x0000000100057882 */ /* 0x000fe20000000000 */
[----:B------:R-:W3:Y:S01]  /*0060*/  LDCU.64 UR10, c[0x0][0x358] ;  /* 0x00006b00ff0a77ac */ /* 0x000ee20008000a00 */
[----:B-1----:R-:W-:-:S02]  /*0070*/  USHF.L.U32 UR5, UR5, UR7, URZ ;  /* 0x0000000705057299 */ /* 0x002fc400080006ff */
[----:B--2---:R-:W-:-:S04]  /*0080*/  USHF.L.U32 UR4, UR4, UR7, URZ ;  /* 0x0000000704047299 */ /* 0x004fc800080006ff */
[----:B0-----:R-:W-:-:S13]  /*0090*/  ISETP.GE.AND P0, PT, R0, UR5, PT ;  /* 0x0000000500007c0c */ /* 0x001fda000bf06270 */
[----:B---3--:R-:W-:Y:S05]  /*00a0*/  @P0 BRA `(.L_x_9) ;  /* 0x0000000000380947 */ /* 0x008fea0003800000 */
[----:B------:R-:W0:Y:S01]  /*00b0*/  S2R R7, SR_CgaCtaId ;  /* 0x0000000000077919 */ /* 0x000e220000008800 */
[----:B------:R-:W1:Y:S01]  /*00c0*/  LDC R11, c[0x0][0x360] ;  /* 0x0000d800ff0b7b82 */ /* 0x000e620000000800 */
[----:B------:R-:W-:Y:S01]  /*00d0*/  MOV R2, 0x400 ;  /* 0x0000040000027802 */ /* 0x000fe20000000f00 */
[----:B------:R-:W-:-:S06]  /*00e0*/  IMAD.MOV.U32 R6, RZ, RZ, R0 ;  /* 0x000000ffff067224 */ /* 0x000fcc00078e0000 */
[----:B------:R-:W2:Y:S01]  /*00f0*/  LDC.64 R4, c[0x0][0x388] ;  /* 0x0000e200ff047b82 */ /* 0x000ea20000000a00 */
[----:B0-----:R-:W-:-:S07]  /*0100*/  LEA R7, R7, R2, 0x18 ;  /* 0x0000000207077211 */ /* 0x001fce00078ec0ff */
.L_x_10:
[----:B------:R-:W-:-:S04]  /*0110*/  VIADD R3, R6, UR4 ;  /* 0x0000000406037c36 */ /* 0x000fc80008000000 */
[----:B0-2---:R-:W-:-:S06]  /*0120*/  IMAD.WIDE R2, R3, 0x4, R4 ;  /* 0x0000000403027825 */ /* 0x005fcc00078e0204 */
[----:B------:R-:W2:Y:S01]  /*0130*/  LDG.E R2, desc[UR10][R2.64] ;  /* 0x0000000a02027981 */ /* 0x000ea2000c1e1900 */
[----:B------:R-:W-:Y:S01]  /*0140*/  LEA R9, R6, R7, 0x2 ;  /* 0x0000000706097211 */ /* 0x000fe200078e10ff */
[----:B-1----:R-:W-:-:S05]  /*0150*/  IMAD.IADD R6, R11, 0x1, R6 ;  /* 0x000000010b067824 */ /* 0x002fca00078e0206 */
[----:B------:R-:W-:Y:S01]  /*0160*/  ISETP.GE.AND P0, PT, R6, UR5, PT ;  /* 0x0000000506007c0c */ /* 0x000fe2000bf06270 */
[----:B--2---:R0:W-:-:S12]  /*0170*/  STS [R9], R2 ;  /* 0x0000000209007388 */ /* 0x0041d80000000800 */
[----:B------:R-:W-:Y:S05]  /*0180*/  @!P0 BRA `(.L_x_10) ;  /* 0xfffffffc00e08947 */ /* 0x000fea000383ffff */
.L_x_9:
[----:B------:R-:W-:Y:S05]  /*0190*/  BSYNC.RECONVERGENT B0 ;  /* 0x0000000000007941 */ /* 0x000fea0003800200 */
.L_x_8:
[----:B------:R-:W-:-:S04]  /*01a0*/  USHF.R.S32.HI UR6, URZ, 0x2, UR5 ;  /* 0x00000002ff067899 */ /* 0x000fc80008011405 */
[----:B------:R-:W-:-:S09]  /*01b0*/  UISETP.GE.AND UP0, UPT, UR6, 0x1, UPT ;  /* 0x000000010600788c */ /* 0x000fd2000bf06270 */
[----:B------:R-:W-:Y:S05]  /*01c0*/  BRA.U !UP0, `(.L_x_11) ;  /* 0x0000000108887547 */ /* 0x000fea000b800000 */
[----:B------:R-:W1:Y:S01]  /*01d0*/  S2UR UR9, SR_CgaCtaId ;  /* 0x00000000000979c3 */ /* 0x000e620000008800 */
[----:B------:R-:W-:Y:S02]  /*01e0*/  UMOV UR8, 0x400 ;  /* 0x0000040000087882 */ /* 0x000fe40000000000 */
[----:B-1----:R-:W-:-:S12]  /*01f0*/  ULEA UR8, UR9, UR8, 0x18 ;  /* 0x0000000809087291 */ /* 0x002fd8000f8ec0ff */
.L_x_12:
[----:B------:R-:W-:Y:S01]  /*0200*/  UIADD3 UR9, UPT, UPT, UR6, -0x1, URZ ;  /* 0xffffffff06097890 */ /* 0x000fe2000fffe0ff */
[----:B------:R-:W-:Y:S05]  /*0210*/  BAR.SYNC.DEFER_BLOCKING 0x0 ;  /* 0x0000000000007b1d */ /* 0x000fea0000010000 */
[----:B-1----:R-:W-:-:S05]  /*0220*/  LOP3.LUT R3, R0, UR9, RZ, 0xc0, !PT ;  /* 0x0000000900037c12 */ /* 0x002fca000f8ec0ff */
[----:B0-----:R-:W-:-:S05]  /*0230*/  IMAD.IADD R2, R0, 0x1, -R3 ;  /* 0x0000000100027824 */ /* 0x001fca00078e0a03 */
[----:B------:R-:W-:-:S05]  /*0240*/  LEA R2, R2, R3, 0x2 ;  /* 0x0000000302027211 */ /* 0x000fca00078e10ff */
[C---:B------:R-:W-:Y:S01]  /*0250*/  VIADD R3, R2.reuse, UR6 ;  /* 0x0000000602037c36 */ /* 0x040fe20008000000 */
[----:B------:R-:W-:-:S04]  /*0260*/  LEA R2, R2, UR8, 0x2 ;  /* 0x0000000802027c11 */ /* 0x000fc8000f8e10ff */
[C---:B------:R-:W-:Y:S01]  /*0270*/  IADD3 R4, PT, PT, R3.reuse, UR6, RZ ;  /* 0x0000000603047c10 */ /* 0x040fe2000fffe0ff */
[----:B------:R-:W-:Y:S01]  /*0280*/  LDS R7, [R2] ;  /* 0x0000000002077984 */ /* 0x000fe20000000800 */
[----:B------:R-:W-:-:S03]  /*0290*/  LEA R3, R3, UR8, 0x2 ;  /* 0x0000000803037c11 */ /* 0x000fc6000f8e10ff */
[C---:B------:R-:W-:Y:S01]  /*02a0*/  VIADD R5, R4.reuse, UR6 ;  /* 0x0000000604057c36 */ /* 0x040fe20008000000 */
[----:B------:R-:W-:Y:S01]  /*02b0*/  LEA R4, R4, UR8, 0x2 ;  /* 0x0000000804047c11 */ /* 0x000fe2000f8e10ff */
[----:B------:R-:W-:Y:S01]  /*02c0*/  LDS R10, [R3] ;  /* 0x00000000030a7984 */ /* 0x000fe20000000800 */
[----:B------:R-:W-:Y:S02]  /*02d0*/  USHF.R.S32.HI UR6, URZ, 0x2, UR6 ;  /* 0x00000002ff067899 */ /* 0x000fe40008011406 */
[----:B------:R-:W-:Y:S01]  /*02e0*/  LEA R5, R5, UR8, 0x2 ;  /* 0x0000000805057c11 */ /* 0x000fe2000f8e10ff */
[----:B------:R-:W0:Y:S01]  /*02f0*/  LDS R6, [R4] ;  /* 0x0000000004067984 */ /* 0x000e220000000800 */
[----:B------:R-:W-:-:S03]  /*0300*/  UISETP.GT.AND UP0, UPT, UR6, URZ, UPT ;  /* 0x000000ff0600728c */ /* 0x000fc6000bf04270 */
[----:B------:R-:W1:Y:S01]  /*0310*/  LDS R9, [R5] ;  /* 0x0000000005097984 */ /* 0x000e620000000800 */
[C-C-:B0-----:R-:W-:Y:S01]  /*0320*/  FADD R8, R6.reuse, R7.reuse ;  /* 0x0000000706087221 */ /* 0x141fe20000000000 */
[----:B------:R-:W-:Y:S01]  /*0330*/  FADD R6, -R6, R7 ;  /* 0x0000000706067221 */ /* 0x000fe20000000100 */
[C-C-:B-1----:R-:W-:Y:S01]  /*0340*/  FADD R11, R9.reuse, R10.reuse ;  /* 0x0000000a090b7221 */ /* 0x142fe20000000000 */
[----:B------:R-:W-:-:S03]  /*0350*/  FADD R9, -R9, R10 ;  /* 0x0000000a09097221 */ /* 0x000fc60000000100 */
[C-C-:B------:R-:W-:Y:S01]  /*0360*/  FADD R7, R8.reuse, R11.reuse ;  /* 0x0000000b08077221 */ /* 0x140fe20000000000 */
[----:B------:R-:W-:Y:S01]  /*0370*/  FADD R8, R8, -R11 ;  /* 0x8000000b08087221 */ /* 0x000fe20000000000 */
[C-C-:B------:R-:W-:Y:S01]  /*0380*/  FADD R11, R6.reuse, R9.reuse ;  /* 0x00000009060b7221 */ /* 0x140fe20000000000 */
[----:B------:R-:W-:Y:S02]  /*0390*/  FADD R6, R6, -R9 ;  /* 0x8000000906067221 */ /* 0x000fe40000000000 */
[----:B------:R1:W-:Y:S04]  /*03a0*/  STS [R2], R7 ;  /* 0x0000000702007388 */ /* 0x0003e80000000800 */
[----:B------:R1:W-:Y:S04]  /*03b0*/  STS [R3], R8 ;  /* 0x0000000803007388 */ /* 0x0003e80000000800 */
[----:B------:R1:W-:Y:S04]  /*03c0*/  STS [R4], R11 ;  /* 0x0000000b04007388 */ /* 0x0003e80000000800 */
[----:B------:R1:W-:Y:S01]  /*03d0*/  STS [R5], R6 ;  /* 0x0000000605007388 */ /* 0x0003e20000000800 */
[----:B------:R-:W-:Y:S05]  /*03e0*/  BRA.U UP0, `(.L_x_12) ;  /* 0xfffffffd00847547 */ /* 0x000fea000b83ffff */
.L_x_11:
[----:B------:R-:W-:-:S04]  /*03f0*/  ULOP3.LUT UR6, UR7, 0x1, URZ, 0xc0, !UPT ;  /* 0x0000000107067892 */ /* 0x000fc8000f8ec0ff */
[----:B------:R-:W-:-:S09]  /*0400*/  UISETP.NE.U32.AND UP0, UPT, UR6, 0x1, UPT ;  /* 0x000000010600788c */ /* 0x000fd2000bf05070 */
[----:B------:R-:W-:Y:S05]  /*0410*/  BRA.U UP0, `(.L_x_13) ;  /* 0x0000000100507547 */ /* 0x000fea000b800000 */
[----:B------:R-:W-:Y:S01]  /*0420*/  ULEA.HI UR6, UR5, UR5, URZ, 0x1 ;  /* 0x0000000505067291 */ /* 0x000fe2000f8f08ff */
[----:B------:R-:W-:Y:S03]  /*0430*/  BAR.SYNC.DEFER_BLOCKING 0x0 ;  /* 0x0000000000007b1d */ /* 0x000fe60000010000 */
[----:B------:R-:W-:-:S03]  /*0440*/  USHF.R.S32.HI UR6, URZ, 0x1, UR6 ;  /* 0x00000001ff067899 */ /* 0x000fc60008011406 */
[----:B------:R-:W-:Y:S03]  /*0450*/  BSSY.RECONVERGENT B0, `(.L_x_13) ;  /* 0x0000010000007945 */ /* 0x000fe60003800200 */
[----:B------:R-:W-:-:S13]  /*0460*/  ISETP.GE.AND P0, PT, R0, UR6, PT ;  /* 0x0000000600007c0c */ /* 0x000fda000bf06270 */
[----:B------:R-:W-:Y:S05]  /*0470*/  @P0 BRA `(.L_x_14) ;  /* 0x0000000000340947 */ /* 0x000fea0003800000 */
[----:B-1----:R-:W1:Y:S01]  /*0480*/  S2R R4, SR_CgaCtaId ;  /* 0x0000000000047919 */ /* 0x002e620000008800 */
[----:B------:R-:W2:Y:S01]  /*0490*/  LDC R7, c[0x0][0x360] ;  /* 0x0000d800ff077b82 */ /* 0x000ea20000000800 */
[----:B------:R-:W-:Y:S02]  /*04a0*/  MOV R3, 0x400 ;  /* 0x0000040000037802 */ /* 0x000fe40000000f00 */
[----:B0-----:R-:W-:Y:S02]  /*04b0*/  MOV R2, R0 ;  /* 0x0000000000027202 */ /* 0x001fe40000000f00 */
[----:B-1----:R-:W-:-:S07]  /*04c0*/  LEA R11, R4, R3, 0x18 ;  /* 0x00000003040b7211 */ /* 0x002fce00078ec0ff */
.L_x_15:
[----:B---3--:R-:W-:Y:S01]  /*04d0*/  IMAD R3, R2, 0x8, R11 ;  /* 0x0000000802037824 */ /* 0x008fe200078e020b */
[----:B--2---:R-:W-:-:S04]  /*04e0*/  IADD3 R2, PT, PT, R7, R2, RZ ;  /* 0x0000000207027210 */ /* 0x004fc80007ffe0ff */
[----:B------:R-:W0:Y:S01]  /*04f0*/  LDS.64 R8, [R3] ;  /* 0x0000000003087984 */ /* 0x000e220000000a00 */
[----:B------:R-:W-:Y:S01]  /*0500*/  ISETP.GE.AND P0, PT, R2, UR6, PT ;  /* 0x0000000602007c0c */ /* 0x000fe2000bf06270 */
[C-C-:B0-----:R-:W-:Y:S01]  /*0510*/  FADD R4, R9.reuse, R8.reuse ;  /* 0x0000000809047221 */ /* 0x141fe20000000000 */
[----:B------:R-:W-:-:S05]  /*0520*/  FADD R5, -R9, R8 ;  /* 0x0000000809057221 */ /* 0x000fca0000000100 */
[----:B------:R3:W-:Y:S06]  /*0530*/  STS.64 [R3], R4 ;  /* 0x0000000403007388 */ /* 0x0007ec0000000a00 */
[----:B------:R-:W-:Y:S05]  /*0540*/  @!P0 BRA `(.L_x_15) ;  /* 0xfffffffc00e08947 */ /* 0x000fea000383ffff */
.L_x_14:
[----:B------:R-:W-:Y:S05]  /*0550*/  BSYNC.RECONVERGENT B0 ;  /* 0x0000000000007941 */ /* 0x000fea0003800200 */
.L_x_13:
[----:B------:R-:W-:Y:S01]  /*0560*/  BAR.SYNC.DEFER_BLOCKING 0x0 ;  /* 0x0000000000007b1d */ /* 0x000fe20000010000 */
[----:B------:R-:W-:-:S13]  /*0570*/  ISETP.GE.AND P0, PT, R0, UR5, PT ;  /* 0x0000000500007c0c */ /* 0x000fda000bf06270 */
[----:B------:R-:W-:Y:S05]  /*0580*/  @P0 EXIT ;  /* 0x000000000000094d */ /* 0x000fea0003800000 */
[----:B------:R-:W2:Y:S01]  /*0590*/  S2UR UR7, SR_CgaCtaId ;  /* 0x00000000000779c3 */ /* 0x000ea20000008800 */
[----:B------:R-:W-:Y:S01]  /*05a0*/  UMOV UR6, 0x400 ;  /* 0x0000040000067882 */ /* 0x000fe20000000000 */
[----:B------:R-:W4:Y:S06]  /*05b0*/  LDCU UR8, c[0x0][0x360] ;  /* 0x00006c00ff0877ac */ /* 0x000f2c0008000800 */
[----:B-1-3--:R-:W1:Y:S01]  /*05c0*/  LDC.64 R4, c[0x0][0x380] ;  /* 0x0000e000ff047b82 */ /* 0x00ae620000000a00 */
[----:B--2-4-:R-:W-:-:S12]  /*05d0*/  ULEA UR6, UR7, UR6, 0x18 ;  /* 0x0000000607067291 */ /* 0x014fd8000f8ec0ff */
.L_x_16:
[C---:B------:R-:W-:Y:S01]  /*05e0*/  LEA R6, R0.reuse, UR6, 0x2 ;  /* 0x0000000600067c11 */ /* 0x040fe2000f8e10ff */
[C---:B--2---:R-:W-:Y:S01]  /*05f0*/  VIADD R3, R0.reuse, UR4 ;  /* 0x0000000400037c36 */ /* 0x044fe20008000000 */
[----:B------:R-:W-:-:S03]  /*0600*/  IADD3 R0, PT, PT, R0, UR8, RZ ;  /* 0x0000000800007c10 */ /* 0x000fc6000fffe0ff */
[----:B------:R-:W2:Y:S01]  /*0610*/  LDS R7, [R6] ;  /* 0x0000000006077984 */ /* 0x000ea20000000800 */
[----:B01----:R-:W-:Y:S01]  /*0620*/  IMAD.WIDE R2, R3, 0x4, R4 ;  /* 0x0000000403027825 */ /* 0x003fe200078e0204 */
[----:B------:R-:W-:-:S04]  /*0630*/  ISETP.GE.AND P0, PT, R0, UR5, PT ;  /* 0x0000000500007c0c */ /* 0x000fc8000bf06270 */
[----:B--2---:R2:W-:Y:S09]  /*0640*/  STG.E desc[UR10][R2.64], R7 ;  /* 0x0000000702007986 */ /* 0x0045f2000c10190a */
[----:B------:R-:W-:Y:S05]  /*0650*/  @!P0 BRA `(.L_x_16) ;  /* 0xfffffffc00e08947 */ /* 0x000fea000383ffff */
[----:B------:R-:W-:Y:S05]  /*0660*/  EXIT ;  /* 0x000000000000794d */ /* 0x000fea0003800000 */
.L_x_17:
        /* <DEDUP_REMOVED lines=9> */
.L_x_21:


//--------------------- .nv.global.init           --------------------------
	.section	.nv.global.init,"aw",@progbits
	.align	4
.nv.global.init:
	.type		_ZZN86_INTERNAL_64_tmpxft_0000368e_00000000_8_fastWalshTransform_compute_75_cpp1_ii_4bdd078618cooperative_groups4__v17details17_binary_partitionINS1_15coalesced_groupEEES4_RKT_bE8fullMask,@object
	.size		_ZZN86_INTERNAL_64_tmpxft_0000368e_00000000_8_fastWalshTransform_compute_75_cpp1_ii_4bdd078618cooperative_groups4__v17details17_binary_partitionINS1_15coalesced_groupEEES4_RKT_bE8fullMask,(.L_0 - _ZZN86_INTERNAL_64_tmpxft_0000368e_00000000_8_fastWalshTransform_compute_75_cpp1_ii_4bdd078618cooperative_groups4__v17details17_binary_partitionINS1_15coalesced_groupEEES4_RKT_bE8fullMask)
_ZZN86_INTERNAL_64_tmpxft_0000368e_00000000_8_fastWalshTransform_compute_75_cpp1_ii_4bdd078618cooperative_groups4__v17details17_binary_partitionINS1_15coalesced_groupEEES4_RKT_bE8fullMask:
        /*0000*/ 	.byte	0xff, 0xff, 0xff, 0xff
.L_0:


//--------------------- .nv.shared._Z14modulateKernelPfS_i --------------------------
	.section	.nv.shared._Z14modulateKernelPfS_i,"aw",@nobits
	.sectionflags	@""
	.align	16
	.zero		1024


//--------------------- .nv.shared.reserved.0     --------------------------
	.section	.nv.shared.reserved.0,"aw",@nobits
	.weak		__nv_reservedSMEM_offset_0_alias
	.size		__nv_reservedSMEM_offset_0_alias, 0, 64
	.other		__nv_reservedSMEM_offset_0_alias,@"STO_CUDA_RESERVED_SHARED STV_DEFAULT"
__nv_reservedSMEM_offset_0_alias:
	.zero		0
	.zero		64


//--------------------- .nv.shared._Z15fwtBatch2KernelPfS_i --------------------------
	.section	.nv.shared._Z15fwtBatch2KernelPfS_i,"aw",@nobits
	.sectionflags	@""
	.align	16
	.zero		1024


//--------------------- .nv.shared._Z15fwtBatch1KernelPfS_i --------------------------
	.section	.nv.shared._Z15fwtBatch1KernelPfS_i,"aw",@nobits
	.sectionflags	@""
	.align	16
	.zero		1024


//--------------------- .nv.constant0._Z14modulateKernelPfS_i --------------------------
	.section	.nv.constant0._Z14modulateKernelPfS_i,"a",@progbits
	.sectionflags	@""
	.align	4
.nv.constant0._Z14modulateKernelPfS_i:
	.zero		916


//--------------------- .nv.constant0._Z15fwtBatch2KernelPfS_i --------------------------
	.section	.nv.constant0._Z15fwtBatch2KernelPfS_i,"a",@progbits
	.sectionflags	@""
	.align	4
.nv.constant0._Z15fwtBatch2KernelPfS_i:
	.zero		916


//--------------------- .nv.constant0._Z15fwtBatch1KernelPfS_i --------------------------
	.section	.nv.constant0._Z15fwtBatch1KernelPfS_i,"a",@progbits
	.sectionflags	@""
	.align	4
.nv.constant0._Z15fwtBatch1KernelPfS_i:
	.zero		916


//--------------------- SYMBOLS --------------------------

	.type		.nv.reservedSmem.offset0,@object
	.size		.nv.reservedSmem.offset0,0x4
	.type		.nv.reservedSmem.cap,@object
	.size		.nv.reservedSmem.cap,0x4
